	.headerflags	@"EF_CUDA_TEXMODE_UNIFIED EF_CUDA_64BIT_ADDRESS EF_CUDA_ACCELERATORS EF_CUDA_SM90 EF_CUDA_VIRTUAL_SM(EF_CUDA_SM90)"
	.elftype	@"ET_EXEC"


//--------------------- .nv.info                  --------------------------
	.section	.nv.info,"",@"SHT_CUDA_INFO"
	.align	4


	//----- nvinfo : EIATTR_REGCOUNT
	.align		4
        /*0000*/ 	.byte	0x04, 0x2f
        /*0002*/ 	.short	(.L_3 - .L_2)
	.align		4
.L_2:
        /*0004*/ 	.word	index@(triton_poi_fused__native_batch_norm_legit_no_training_convolution_relu_107)
        /*0008*/ 	.word	0x00000016


	//----- nvinfo : EIATTR_MIN_STACK_SIZE
	.align		4
.L_3:
        /*000c*/ 	.byte	0x04, 0x12
        /*000e*/ 	.short	(.L_5 - .L_4)
	.align		4
.L_4:
        /*0010*/ 	.word	index@(triton_poi_fused__native_batch_norm_legit_no_training_convolution_relu_107)
        /*0014*/ 	.word	0x00000000


	//----- nvinfo : EIATTR_FRAME_SIZE
	.align		4
.L_5:
        /*0018*/ 	.byte	0x04, 0x11
        /*001a*/ 	.short	(.L_7 - .L_6)
	.align		4
.L_6:
        /*001c*/ 	.word	index@(triton_poi_fused__native_batch_norm_legit_no_training_convolution_relu_107)
        /*0020*/ 	.word	0x00000000


	//----- nvinfo : EIATTR_MIN_STACK_SIZE
	.align		4
.L_7:
        /*0024*/ 	.byte	0x04, 0x12
        /*0026*/ 	.short	(.L_9 - .L_8)
	.align		4
.L_8:
        /*0028*/ 	.word	index@(triton_poi_fused__native_batch_norm_legit_no_training_convolution_relu_107)
        /*002c*/ 	.word	0x00000000
.L_9:


//--------------------- .nv.info.triton_poi_fused__native_batch_norm_legit_no_training_convolution_relu_107 --------------------------
	.section	.nv.info.triton_poi_fused__native_batch_norm_legit_no_training_convolution_relu_107,"",@"SHT_CUDA_INFO"
	.sectionflags	@""
	.align	4


	//----- nvinfo : EIATTR_CUDA_API_VERSION
	.align		4
        /*0000*/ 	.byte	0x04, 0x37
        /*0002*/ 	.short	(.L_11 - .L_10)
.L_10:
        /*0004*/ 	.word	0x0000007c


	//----- nvinfo : EIATTR_KPARAM_INFO
	.align		4
.L_11:
        /*0008*/ 	.byte	0x04, 0x17
        /*000a*/ 	.short	(.L_13 - .L_12)
.L_12:
        /*000c*/ 	.word	0x00000000
        /*0010*/ 	.short	0x0007
        /*0012*/ 	.short	0x0038
        /*0014*/ 	.byte	0x00, 0xf0, 0x11, 0x00


	//----- nvinfo : EIATTR_KPARAM_INFO
	.align		4
.L_13:
        /*0018*/ 	.byte	0x04, 0x17
        /*001a*/ 	.short	(.L_15 - .L_14)
.L_14:
        /*001c*/ 	.word	0x00000000
        /*0020*/ 	.short	0x0006
        /*0022*/ 	.short	0x0030
        /*0024*/ 	.byte	0x00, 0xf4, 0x21, 0x00


	//----- nvinfo : EIATTR_KPARAM_INFO
	.align		4
.L_15:
        /*0028*/ 	.byte	0x04, 0x17
        /*002a*/ 	.short	(.L_17 - .L_16)
.L_16:
        /*002c*/ 	.word	0x00000000
        /*0030*/ 	.short	0x0005
        /*0032*/ 	.short	0x0028
        /*0034*/ 	.byte	0x00, 0xf4, 0x21, 0x00


	//----- nvinfo : EIATTR_KPARAM_INFO
	.align		4
.L_17:
        /*0038*/ 	.byte	0x04, 0x17
        /*003a*/ 	.short	(.L_19 - .L_18)
.L_18:
        /*003c*/ 	.word	0x00000000
        /*0040*/ 	.short	0x0004
        /*0042*/ 	.short	0x0020
        /*0044*/ 	.byte	0x00, 0xf4, 0x21, 0x00


	//----- nvinfo : EIATTR_KPARAM_INFO
	.align		4
.L_19:
        /*0048*/ 	.byte	0x04, 0x17
        /*004a*/ 	.short	(.L_21 - .L_20)
.L_20:
        /*004c*/ 	.word	0x00000000
        /*0050*/ 	.short	0x0003
        /*0052*/ 	.short	0x0018
        /*0054*/ 	.byte	0x00, 0xf4, 0x21, 0x00


	//----- nvinfo : EIATTR_KPARAM_INFO
	.align		4
.L_21:
        /*0058*/ 	.byte	0x04, 0x17
        /*005a*/ 	.short	(.L_23 - .L_22)
.L_22:
        /*005c*/ 	.word	0x00000000
        /*0060*/ 	.short	0x0002
        /*0062*/ 	.short	0x0010
        /*0064*/ 	.byte	0x00, 0xf4, 0x21, 0x00


	//----- nvinfo : EIATTR_KPARAM_INFO
	.align		4
.L_23:
        /*0068*/ 	.byte	0x04, 0x17
        /*006a*/ 	.short	(.L_25 - .L_24)
.L_24:
        /*006c*/ 	.word	0x00000000
        /*0070*/ 	.short	0x0001
        /*0072*/ 	.short	0x0008
        /*0074*/ 	.byte	0x00, 0xf4, 0x21, 0x00


	//----- nvinfo : EIATTR_KPARAM_INFO
	.align		4
.L_25:
        /*0078*/ 	.byte	0x04, 0x17
        /*007a*/ 	.short	(.L_27 - .L_26)
.L_26:
        /*007c*/ 	.word	0x00000000
        /*0080*/ 	.short	0x0000
        /*0082*/ 	.short	0x0000
        /*0084*/ 	.byte	0x00, 0xf4, 0x21, 0x00


	//----- nvinfo : EIATTR_SPARSE_MMA_MASK
	.align		4
.L_27:
        /*0088*/ 	.byte	0x03, 0x50
        /*008a*/ 	.short	0x0000


	//----- nvinfo : EIATTR_MAXREG_COUNT
	.align		4
        /*008c*/ 	.byte	0x03, 0x1b
        /*008e*/ 	.short	0x00ff


	//----- nvinfo : EIATTR_EXIT_INSTR_OFFSETS
	.align		4
        /*0090*/ 	.byte	0x04, 0x1c
        /*0092*/ 	.short	(.L_29 - .L_28)


	//   ....[0]....
.L_28:
        /*0094*/ 	.word	0x000003b0


	//----- nvinfo : EIATTR_REQNTID
	.align		4
.L_29:
        /*0098*/ 	.byte	0x04, 0x10
        /*009a*/ 	.short	(.L_31 - .L_30)
.L_30:
        /*009c*/ 	.word	0x00000080
        /*00a0*/ 	.word	0x00000001
        /*00a4*/ 	.word	0x00000001


	//----- nvinfo : EIATTR_CBANK_PARAM_SIZE
	.align		4
.L_31:
        /*00a8*/ 	.byte	0x03, 0x19
        /*00aa*/ 	.short	0x003c


	//----- nvinfo : EIATTR_PARAM_CBANK
	.align		4
        /*00ac*/ 	.byte	0x04, 0x0a
        /*00ae*/ 	.short	(.L_33 - .L_32)
	.align		4
.L_32:
        /*00b0*/ 	.word	index@(.nv.constant0.triton_poi_fused__native_batch_norm_legit_no_training_convolution_relu_107)
        /*00b4*/ 	.short	0x0210
        /*00b6*/ 	.short	0x003c


	//----- nvinfo : EIATTR_SW_WAR
	.align		4
.L_33:
        /*00b8*/ 	.byte	0x04, 0x36
        /*00ba*/ 	.short	(.L_35 - .L_34)
.L_34:
        /*00bc*/ 	.word	0x00000008
.L_35:


//--------------------- .nv.callgraph             --------------------------
	.section	.nv.callgraph,"",@"SHT_CUDA_CALLGRAPH"
	.align	4
	.sectionentsize	8
	.align		4
        /*0000*/ 	.word	0x00000000
	.align		4
        /*0004*/ 	.word	0xffffffff
	.align		4
        /*0008*/ 	.word	0x00000000
	.align		4
        /*000c*/ 	.word	0xfffffffe
	.align		4
        /*0010*/ 	.word	0x00000000
	.align		4
        /*0014*/ 	.word	0xfffffffd
	.align		4
        /*0018*/ 	.word	0x00000000
	.align		4
        /*001c*/ 	.word	0xfffffffc


//--------------------- .nv.constant4             --------------------------
	.section	.nv.constant4,"a",@progbits
	.align	8
	.align		8
.nv.constant4:
        /*0000*/ 	.dword	_$_str
	.align		8
        /*0008*/ 	.dword	_$_str_$_2


//--------------------- .text.triton_poi_fused__native_batch_norm_legit_no_training_convolution_relu_107 --------------------------
	.section	.text.triton_poi_fused__native_batch_norm_legit_no_training_convolution_relu_107,"ax",@progbits
	.align	128
        .global         triton_poi_fused__native_batch_norm_legit_no_training_convolution_relu_107
        .type           triton_poi_fused__native_batch_norm_legit_no_training_convolution_relu_107,@function
        .size           triton_poi_fused__native_batch_norm_legit_no_training_convolution_relu_107,(.L_x_1 - triton_poi_fused__native_batch_norm_legit_no_training_convolution_relu_107)
        .other          triton_poi_fused__native_batch_norm_legit_no_training_convolution_relu_107,@"STO_CUDA_ENTRY STV_DEFAULT"
triton_poi_fused__native_batch_norm_legit_no_training_convolution_relu_107:
.text.triton_poi_fused__native_batch_norm_legit_no_training_convolution_relu_107:
[----:B------:R-:W-:Y:S01]  /*0000*/  LDC R1, c[0x0][0x28] ;  /* 0x00000a00ff017b82 */ /* 0x000fe20000000800 */
[----:B------:R-:W1:Y:S07]  /*0010*/  S2R R0, SR_TID.X ;  /* 0x0000000000007919 */ /* 0x000e6e0000002100 */
[----:B------:R-:W2:Y:S01]  /*0020*/  LDC.64 R14, c[0x0][0x228] ;  /* 0x00008a00ff0e7b82 */ /* 0x000ea20000000a00 */
[----:B------:R-:W-:Y:S01]  /*0030*/  ULDC.64 UR4, c[0x0][0x208] ;  /* 0x0000820000047ab9 */ /* 0x000fe20000000a00 */
[----:B------:R-:W3:Y:S06]  /*0040*/  S2R R5, SR_CTAID.X ;  /* 0x0000000000057919 */ /* 0x000eec0000002500 */
[----:B------:R-:W4:Y:S08]  /*0050*/  LDC.64 R10, c[0x0][0x218] ;  /* 0x00008600ff0a7b82 */ /* 0x000f300000000a00 */
[----:B------:R-:W5:Y:S08]  /*0060*/  LDC.64 R12, c[0x0][0x220] ;  /* 0x00008800ff0c7b82 */ /* 0x000f700000000a00 */
[----:B------:R-:W5:Y:S01]  /*0070*/  LDC.64 R16, c[0x0][0x230] ;  /* 0x00008c00ff107b82 */ /* 0x000f620000000a00 */
[----:B-1----:R-:W-:-:S02]  /*0080*/  SHF.L.U32 R0, R0, 0x1, RZ ;  /* 0x0000000100007819 */ /* 0x002fc400000006ff */
[----:B---3--:R-:W-:Y:S02]  /*0090*/  SHF.R.S32.HI R3, RZ, 0x17, R5 ;  /* 0x00000017ff037819 */ /* 0x008fe40000011405 */
[----:B------:R-:W-:Y:S02]  /*00a0*/  LOP3.LUT R0, R0, 0xfe, RZ, 0xc0, !PT ;  /* 0x000000fe00007812 */ /* 0x000fe400078ec0ff */
[----:B------:R-:W-:Y:S02]  /*00b0*/  SGXT R3, R3, 0x1 ;  /* 0x000000010303781a */ /* 0x000fe40000000200 */
[----:B------:R-:W-:Y:S02]  /*00c0*/  LEA R0, R5, R0, 0x8 ;  /* 0x0000000005007211 */ /* 0x000fe400078e40ff */
[----:B------:R-:W1:Y:S02]  /*00d0*/  LDC.64 R4, c[0x0][0x238] ;  /* 0x00008e00ff047b82 */ /* 0x000e640000000a00 */
[----:B------:R-:W-:-:S04]  /*00e0*/  LEA.HI R3, R3, R0, RZ, 0x8 ;  /* 0x0000000003037211 */ /* 0x000fc800078f40ff */
[----:B------:R-:W-:-:S04]  /*00f0*/  SHF.R.S32.HI R3, RZ, 0x8, R3 ;  /* 0x00000008ff037819 */ /* 0x000fc80000011403 */
[----:B------:R-:W-:-:S04]  /*0100*/  LEA.HI R2, R3, R3, RZ, 0x4 ;  /* 0x0000000303027211 */ /* 0x000fc800078f20ff */
[----:B------:R-:W-:-:S04]  /*0110*/  LOP3.LUT R2, R2, 0xfffffff0, RZ, 0xc0, !PT ;  /* 0xfffffff002027812 */ /* 0x000fc800078ec0ff */
[----:B------:R-:W-:Y:S02]  /*0120*/  IADD3 R19, R3, -R2, RZ ;  /* 0x8000000203137210 */ /* 0x000fe40007ffe0ff */
[----:B------:R-:W3:Y:S03]  /*0130*/  LDC.64 R2, c[0x0][0x210] ;  /* 0x00008400ff027b82 */ /* 0x000ee60000000a00 */
[----:B--2---:R-:W-:-:S05]  /*0140*/  IMAD.WIDE R14, R19, 0x4, R14 ;  /* 0x00000004130e7825 */ /* 0x004fca00078e020e */
[----:B------:R2:W2:Y:S01]  /*0150*/  LDG.E.EL R18, desc[UR4][R14.64] ;  /* 0x000000040e127981 */ /* 0x0004a2000c2e1900 */
[----:B----4-:R-:W-:-:S04]  /*0160*/  IMAD.WIDE R10, R19, 0x4, R10 ;  /* 0x00000004130a7825 */ /* 0x010fc800078e020a */
[----:B-----5:R-:W-:Y:S01]  /*0170*/  IMAD.WIDE R12, R19, 0x4, R12 ;  /* 0x00000004130c7825 */ /* 0x020fe200078e020c */
[----:B------:R4:W5:Y:S04]  /*0180*/  LDG.E.EL R8, desc[UR4][R10.64] ;  /* 0x000000040a087981 */ /* 0x000968000c2e1900 */
[----:B------:R-:W5:Y:S01]  /*0190*/  LDG.E.EL R9, desc[UR4][R12.64] ;  /* 0x000000040c097981 */ /* 0x000f62000c2e1900 */
[----:B---3--:R-:W-:-:S05]  /*01a0*/  IMAD.WIDE R2, R0, 0x4, R2 ;  /* 0x0000000400027825 */ /* 0x008fca00078e0202 */
[----:B------:R-:W5:Y:S01]  /*01b0*/  LDG.E.64 R6, desc[UR4][R2.64] ;  /* 0x0000000402067981 */ /* 0x000f62000c1e1b00 */
[----:B0-2---:R-:W-:-:S04]  /*01c0*/  IMAD.WIDE R14, R19, 0x4, R16 ;  /* 0x00000004130e7825 */ /* 0x005fc800078e0210 */
[----:B-1----:R-:W-:Y:S02]  /*01d0*/  IMAD.WIDE R16, R19, 0x4, R4 ;  /* 0x0000000413107825 */ /* 0x002fe400078e0204 */
[----:B------:R-:W2:Y:S01]  /*01e0*/  LDG.E.EL R14, desc[UR4][R14.64] ;  /* 0x000000040e0e7981 */ /* 0x000ea2000c2e1900 */
[----:B----4-:R-:W-:Y:S01]  /*01f0*/  HFMA2.MMA R10, -RZ, RZ, 1.625, 0 ;  /* 0x3e800000ff0a7435 */ /* 0x010fe200000001ff */
[----:B------:R-:W0:Y:S02]  /*0200*/  LDC.64 R4, c[0x0][0x240] ;  /* 0x00009000ff047b82 */ /* 0x000e240000000a00 */
[----:B------:R-:W2:Y:S01]  /*0210*/  LDG.E.EL R17, desc[UR4][R16.64] ;  /* 0x0000000410117981 */ /* 0x000ea2000c2e1900 */
[----:B0-----:R-:W-:-:S04]  /*0220*/  IMAD.WIDE R4, R0, 0x4, R4 ;  /* 0x0000000400047825 */ /* 0x001fc800078e0204 */
[----:B------:R-:W-:-:S04]  /*0230*/  FADD R18, R18, 9.9999997473787516356e-06 ;  /* 0x3727c5ac12127421 */ /* 0x000fc80000000000 */
[----:B------:R-:W0:Y:S02]  /*0240*/  MUFU.SQRT R19, R18 ;  /* 0x0000001200137308 */ /* 0x000e240000002000 */
[C---:B0-----:R-:W-:Y:S02]  /*0250*/  FSETP.GT.AND P0, PT, R19.reuse, 8.50705917302346158658e+37, PT ;  /* 0x7e8000001300780b */ /* 0x041fe40003f04000 */
[----:B------:R-:W-:-:S11]  /*0260*/  FSETP.GEU.AND P1, PT, R19, 1.175494350822287508e-38, PT ;  /* 0x008000001300780b */ /* 0x000fd60003f2e000 */
[----:B------:R-:W-:-:S04]  /*0270*/  @P0 FMUL R19, R19, 0.25 ;  /* 0x3e80000013130820 */ /* 0x000fc80000400000 */
[----:B------:R-:W-:-:S06]  /*0280*/  @!P1 FMUL R19, R19, 16777216 ;  /* 0x4b80000013139820 */ /* 0x000fcc0000400000 */
[----:B------:R-:W0:Y:S01]  /*0290*/  MUFU.RCP R19, R19 ;  /* 0x0000001300137308 */ /* 0x000e220000001000 */
[----:B------:R-:W-:Y:S01]  /*02a0*/  FSEL R10, R10, 1, P0 ;  /* 0x3f8000000a0a7808 */ /* 0x000fe20000000000 */
[--C-:B-----5:R-:W-:Y:S01]  /*02b0*/  FADD R6, R6, R8.reuse ;  /* 0x0000000806067221 */ /* 0x120fe20000000000 */
[----:B------:R-:W-:-:S03]  /*02c0*/  FADD R7, R7, R8 ;  /* 0x0000000807077221 */ /* 0x000fc60000000000 */
[----:B------:R-:W-:Y:S01]  /*02d0*/  @!P1 FMUL R10, R10, 16777216 ;  /* 0x4b8000000a0a9820 */ /* 0x000fe20000400000 */
[C---:B------:R-:W-:Y:S01]  /*02e0*/  FADD R8, -R9.reuse, R6 ;  /* 0x0000000609087221 */ /* 0x040fe20000000100 */
[----:B------:R-:W-:Y:S02]  /*02f0*/  FADD R9, -R9, R7 ;  /* 0x0000000709097221 */ /* 0x000fe40000000100 */
[----:B0-----:R-:W-:-:S04]  /*0300*/  FMUL R10, R19, R10 ;  /* 0x0000000a130a7220 */ /* 0x001fc80000400000 */
[-C--:B------:R-:W-:Y:S01]  /*0310*/  FMUL R8, R8, R10.reuse ;  /* 0x0000000a08087220 */ /* 0x080fe20000400000 */
[----:B------:R-:W-:-:S03]  /*0320*/  FMUL R10, R9, R10 ;  /* 0x0000000a090a7220 */ /* 0x000fc60000400000 */
[C-C-:B--2---:R-:W-:Y:S01]  /*0330*/  FFMA R8, R14.reuse, R8, R17.reuse ;  /* 0x000000080e087223 */ /* 0x144fe20000000011 */
[----:B------:R-:W-:-:S04]  /*0340*/  FFMA R10, R14, R10, R17 ;  /* 0x0000000a0e0a7223 */ /* 0x000fc80000000011 */
[----:B------:R-:W-:Y:S02]  /*0350*/  FSETP.GEU.AND P0, PT, R8, RZ, PT ;  /* 0x000000ff0800720b */ /* 0x000fe40003f0e000 */
[----:B------:R-:W-:Y:S02]  /*0360*/  FSETP.GEU.AND P1, PT, R10, RZ, PT ;  /* 0x000000ff0a00720b */ /* 0x000fe40003f2e000 */
[----:B------:R-:W-:Y:S02]  /*0370*/  FSEL R8, R8, RZ, P0 ;  /* 0x000000ff08087208 */ /* 0x000fe40000000000 */
[----:B------:R-:W-:Y:S01]  /*0380*/  FSEL R9, R10, RZ, P1 ;  /* 0x000000ff0a097208 */ /* 0x000fe20000800000 */
[----:B------:R-:W-:Y:S04]  /*0390*/  STG.E.64 desc[UR4][R2.64], R6 ;  /* 0x0000000602007986 */ /* 0x000fe8000c101b04 */
[----:B------:R-:W-:Y:S01]  /*03a0*/  STG.E.64 desc[UR4][R4.64], R8 ;  /* 0x0000000804007986 */ /* 0x000fe2000c101b04 */
[----:B------:R-:W-:Y:S05]  /*03b0*/  EXIT ;  /* 0x000000000000794d */ /* 0x000fea0003800000 */
.L_x_0:
[----:B------:R-:W-:-:S00]  /*03c0*/  BRA `(.L_x_0) ;  /* 0xfffffffc00fc7947 */ /* 0x000fc0000383ffff */
[----:B------:R-:W-:-:S00]  /*03d0*/  NOP ;  /* 0x0000000000007918 */ /* 0x000fc00000000000 */
        /* <DEDUP_REMOVED lines=10> */
.L_x_1:


//--------------------- .nv.global.init           --------------------------
	.section	.nv.global.init,"aw",@progbits
.nv.global.init:
	.type		_$_str,@object
	.size		_$_str,(_$_str_$_2 - _$_str)
_$_str:
        /*0000*/ 	.byte	0x5f, 0x5f, 0x43, 0x55, 0x44, 0x41, 0x5f, 0x46, 0x54, 0x5a, 0x00
	.type		_$_str_$_2,@object
	.size		_$_str_$_2,(.L_1 - _$_str_$_2)
_$_str_$_2:
        /*000b*/ 	.byte	0x5f, 0x5f, 0x43, 0x55, 0x44, 0x41, 0x5f, 0x50, 0x52, 0x45, 0x43, 0x5f, 0x53, 0x51, 0x52, 0x54
        /*001b*/ 	.byte	0x00
.L_1:


//--------------------- .nv.constant0.triton_poi_fused__native_batch_norm_legit_no_training_convolution_relu_107 --------------------------
	.section	.nv.constant0.triton_poi_fused__native_batch_norm_legit_no_training_convolution_relu_107,"a",@progbits
	.sectionflags	@""
	.align	4
.nv.constant0.triton_poi_fused__native_batch_norm_legit_no_training_convolution_relu_107:
	.zero		588
